//
// Generated by NVIDIA NVVM Compiler
//
// Compiler Build ID: CL-36424714
// Cuda compilation tools, release 13.0, V13.0.88
// Based on NVVM 20.0.0
//

.version 9.0
.target sm_100
.address_size 64

	// .globl	adder
.const .align 4 .u32 arrSize;

.visible .entry adder(
	.param .u64 .ptr .align 1 adder_param_0,
	.param .u64 .ptr .align 1 adder_param_1,
	.param .u64 .ptr .align 1 adder_param_2
)
{
	.reg .b32 	%r<11>;
	.reg .b64 	%rd<11>;

	ld.param.u64 	%rd1, [adder_param_0];
	ld.param.u64 	%rd2, [adder_param_1];
	ld.param.u64 	%rd3, [adder_param_2];
	cvta.to.global.u64 	%rd4, %rd3;
	cvta.to.global.u64 	%rd5, %rd2;
	cvta.to.global.u64 	%rd6, %rd1;
	mov.u32 	%r1, %ctaid.x;
	mov.u32 	%r2, %ntid.x;
	mov.u32 	%r3, %tid.x;
	mad.lo.s32 	%r4, %r1, %r2, %r3;
	ld.const.u32 	%r5, [arrSize];
	add.s32 	%r6, %r5, -1;
	min.s32 	%r7, %r4, %r6;
	mul.wide.s32 	%rd7, %r7, 4;
	add.s64 	%rd8, %rd6, %rd7;
	ld.global.u32 	%r8, [%rd8];
	add.s64 	%rd9, %rd5, %rd7;
	ld.global.u32 	%r9, [%rd9];
	add.s32 	%r10, %r9, %r8;
	add.s64 	%rd10, %rd4, %rd7;
	st.global.u32 	[%rd10], %r10;
	ret;

}
	// .globl	blank
.visible .entry blank(
	.param .u64 .ptr .align 1 blank_param_0,
	.param .u64 .ptr .align 1 blank_param_1,
	.param .u32 blank_param_2,
	.param .u32 blank_param_3
)
{
	.reg .b16 	%rs<5>;
	.reg .b32 	%r<10>;
	.reg .b64 	%rd<7>;

	ld.param.u64 	%rd1, [blank_param_0];
	ld.param.u64 	%rd2, [blank_param_1];
	ld.param.u32 	%r1, [blank_param_2];
	ld.param.u32 	%r2, [blank_param_3];
	cvta.to.global.u64 	%rd3, %rd1;
	cvta.to.global.u64 	%rd4, %rd2;
	mov.u32 	%r3, %ctaid.x;
	mov.u32 	%r4, %ntid.x;
	mov.u32 	%r5, %tid.x;
	mad.lo.s32 	%r6, %r3, %r4, %r5;
	mad.lo.s32 	%r7, %r2, %r1, -1;
	min.s32 	%r8, %r6, %r7;
	shl.b32 	%r9, %r8, 2;
	ld.global.u8 	%rs1, [%rd4];
	cvt.s64.s32 	%rd5, %r9;
	add.s64 	%rd6, %rd3, %rd5;
	st.global.u8 	[%rd6], %rs1;
	ld.global.u8 	%rs2, [%rd4+1];
	st.global.u8 	[%rd6+1], %rs2;
	ld.global.u8 	%rs3, [%rd4+2];
	st.global.u8 	[%rd6+2], %rs3;
	ld.global.u8 	%rs4, [%rd4+3];
	st.global.u8 	[%rd6+3], %rs4;
	ret;

}


// ===== COMPILED SASS (sm_100) =====

	.target	sm_100

	.elftype	@"ET_EXEC"


//--------------------- .note.nv.tkinfo           --------------------------
	.section	.note.nv.tkinfo,"",@"SHT_NOTE"
	.sectionflags	@"SHF_NOTE_NV_TKINFO"
	.tkinfo
        /*0018*/ 	.word	0x00000002
        /*0030*/ 	.string	""
        /*0030*/ 	.string	"ptxas"
        /*0030*/ 	.string	"Cuda compilation tools, release 13.0, V13.0.88"
        /*0030*/ 	.string	"Build cuda_13.0.r13.0/compiler.36424714_0"
        /*0030*/ 	.string	"-arch sm_100 -m 64 "



//--------------------- .note.nv.cuinfo           --------------------------
	.section	.note.nv.cuinfo,"",@"SHT_NOTE"
	.sectionflags	@"SHF_NOTE_NV_CUINFO"
        /*0018*/ 	.short	0x0002
        /*001a*/ 	.short	0x0064
        /*001c*/ 	.short	0x0082
	.zero		2


//--------------------- .nv.info                  --------------------------
	.section	.nv.info,"",@"SHT_CUDA_INFO"
	.align	4


	//----- nvinfo : EIATTR_REGCOUNT
	.align		4
        /*0000*/ 	.byte	0x04, 0x2f
        /*0002*/ 	.short	(.L_2 - .L_1)
	.align		4
.L_1:
        /*0004*/ 	.word	index@(adder)
        /*0008*/ 	.word	0x0000000c


	//----- nvinfo : EIATTR_FRAME_SIZE
	.align		4
.L_2:
        /*000c*/ 	.byte	0x04, 0x11
        /*000e*/ 	.short	(.L_4 - .L_3)
	.align		4
.L_3:
        /*0010*/ 	.word	index@(adder)
        /*0014*/ 	.word	0x00000000


	//----- nvinfo : EIATTR_REGCOUNT
	.align		4
.L_4:
        /*0018*/ 	.byte	0x04, 0x2f
        /*001a*/ 	.short	(.L_6 - .L_5)
	.align		4
.L_5:
        /*001c*/ 	.word	index@(blank)
        /*0020*/ 	.word	0x00000010


	//----- nvinfo : EIATTR_FRAME_SIZE
	.align		4
.L_6:
        /*0024*/ 	.byte	0x04, 0x11
        /*0026*/ 	.short	(.L_8 - .L_7)
	.align		4
.L_7:
        /*0028*/ 	.word	index@(blank)
        /*002c*/ 	.word	0x00000000


	//----- nvinfo : EIATTR_MIN_STACK_SIZE
	.align		4
.L_8:
        /*0030*/ 	.byte	0x04, 0x12
        /*0032*/ 	.short	(.L_10 - .L_9)
	.align		4
.L_9:
        /*0034*/ 	.word	index@(blank)
        /*0038*/ 	.word	0x00000000


	//----- nvinfo : EIATTR_MIN_STACK_SIZE
	.align		4
.L_10:
        /*003c*/ 	.byte	0x04, 0x12
        /*003e*/ 	.short	(.L_12 - .L_11)
	.align		4
.L_11:
        /*0040*/ 	.word	index@(adder)
        /*0044*/ 	.word	0x00000000
.L_12:


//--------------------- .nv.compat                --------------------------
	.section	.nv.compat,"",@"SHT_CUDA_COMPAT_INFO"
	.align	4
        /*0000*/ 	.byte	0x02, 0x09, 0x00, 0x00, 0x02, 0x02, 0x01, 0x00, 0x02, 0x05, 0x05, 0x00, 0x03, 0x07, 0x01, 0x01
        /*0010*/ 	.byte	0x02, 0x03, 0x00, 0x00, 0x02, 0x06, 0x01, 0x00, 0x04, 0x0b, 0x08, 0x00, 0x09, 0x00, 0x00, 0x00
        /*0020*/ 	.byte	0x00, 0x00, 0x00, 0x00


//--------------------- .nv.info.blank            --------------------------
	.section	.nv.info.blank,"",@"SHT_CUDA_INFO"
	.sectionflags	@""
	.align	4


	//----- nvinfo : EIATTR_CUDA_API_VERSION
	.align		4
        /*0000*/ 	.byte	0x04, 0x37
        /*0002*/ 	.short	(.L_14 - .L_13)
.L_13:
        /*0004*/ 	.word	0x00000082


	//----- nvinfo : EIATTR_KPARAM_INFO
	.align		4
.L_14:
        /*0008*/ 	.byte	0x04, 0x17
        /*000a*/ 	.short	(.L_16 - .L_15)
.L_15:
        /*000c*/ 	.word	0x00000000
        /*0010*/ 	.short	0x0003
        /*0012*/ 	.short	0x0014
        /*0014*/ 	.byte	0x00, 0xf0, 0x11, 0x00


	//----- nvinfo : EIATTR_KPARAM_INFO
	.align		4
.L_16:
        /*0018*/ 	.byte	0x04, 0x17
        /*001a*/ 	.short	(.L_18 - .L_17)
.L_17:
        /*001c*/ 	.word	0x00000000
        /*0020*/ 	.short	0x0002
        /*0022*/ 	.short	0x0010
        /*0024*/ 	.byte	0x00, 0xf0, 0x11, 0x00


	//----- nvinfo : EIATTR_KPARAM_INFO
	.align		4
.L_18:
        /*0028*/ 	.byte	0x04, 0x17
        /*002a*/ 	.short	(.L_20 - .L_19)
.L_19:
        /*002c*/ 	.word	0x00000000
        /*0030*/ 	.short	0x0001
        /*0032*/ 	.short	0x0008
        /*0034*/ 	.byte	0x00, 0xf5, 0x21, 0x00


	//----- nvinfo : EIATTR_KPARAM_INFO
	.align		4
.L_20:
        /*0038*/ 	.byte	0x04, 0x17
        /*003a*/ 	.short	(.L_22 - .L_21)
.L_21:
        /*003c*/ 	.word	0x00000000
        /*0040*/ 	.short	0x0000
        /*0042*/ 	.short	0x0000
        /*0044*/ 	.byte	0x00, 0xf5, 0x21, 0x00


	//----- nvinfo : EIATTR_SPARSE_MMA_MASK
	.align		4
.L_22:
        /*0048*/ 	.byte	0x03, 0x50
        /*004a*/ 	.short	0x0000


	//----- nvinfo : EIATTR_MAXREG_COUNT
	.align		4
        /*004c*/ 	.byte	0x03, 0x1b
        /*004e*/ 	.short	0x00ff


	//----- nvinfo : EIATTR_MERCURY_ISA_VERSION
	.align		4
        /*0050*/ 	.byte	0x03, 0x5f
        /*0052*/ 	.short	0x0101


	//----- nvinfo : EIATTR_VRC_CTA_INIT_COUNT
	.align		4
        /*0054*/ 	.byte	0x02, 0x4a
	.zero		1
	.zero		1


	//----- nvinfo : EIATTR_EXIT_INSTR_OFFSETS
	.align		4
        /*0058*/ 	.byte	0x04, 0x1c
        /*005a*/ 	.short	(.L_24 - .L_23)


	//   ....[0]....
.L_23:
        /*005c*/ 	.word	0x00000160


	//----- nvinfo : EIATTR_CBANK_PARAM_SIZE
	.align		4
.L_24:
        /*0060*/ 	.byte	0x03, 0x19
        /*0062*/ 	.short	0x0018


	//----- nvinfo : EIATTR_PARAM_CBANK
	.align		4
        /*0064*/ 	.byte	0x04, 0x0a
        /*0066*/ 	.short	(.L_26 - .L_25)
	.align		4
.L_25:
        /*0068*/ 	.word	index@(.nv.constant0.blank)
        /*006c*/ 	.short	0x0380
        /*006e*/ 	.short	0x0018


	//----- nvinfo : EIATTR_SW_WAR
	.align		4
.L_26:
        /*0070*/ 	.byte	0x04, 0x36
        /*0072*/ 	.short	(.L_28 - .L_27)
.L_27:
        /*0074*/ 	.word	0x00000008
.L_28:


//--------------------- .nv.info.adder            --------------------------
	.section	.nv.info.adder,"",@"SHT_CUDA_INFO"
	.sectionflags	@""
	.align	4


	//----- nvinfo : EIATTR_CUDA_API_VERSION
	.align		4
        /*0000*/ 	.byte	0x04, 0x37
        /*0002*/ 	.short	(.L_30 - .L_29)
.L_29:
        /*0004*/ 	.word	0x00000082


	//----- nvinfo : EIATTR_KPARAM_INFO
	.align		4
.L_30:
        /*0008*/ 	.byte	0x04, 0x17
        /*000a*/ 	.short	(.L_32 - .L_31)
.L_31:
        /*000c*/ 	.word	0x00000000
        /*0010*/ 	.short	0x0002
        /*0012*/ 	.short	0x0010
        /*0014*/ 	.byte	0x00, 0xf5, 0x21, 0x00


	//----- nvinfo : EIATTR_KPARAM_INFO
	.align		4
.L_32:
        /*0018*/ 	.byte	0x04, 0x17
        /*001a*/ 	.short	(.L_34 - .L_33)
.L_33:
        /*001c*/ 	.word	0x00000000
        /*0020*/ 	.short	0x0001
        /*0022*/ 	.short	0x0008
        /*0024*/ 	.byte	0x00, 0xf5, 0x21, 0x00


	//----- nvinfo : EIATTR_KPARAM_INFO
	.align		4
.L_34:
        /*0028*/ 	.byte	0x04, 0x17
        /*002a*/ 	.short	(.L_36 - .L_35)
.L_35:
        /*002c*/ 	.word	0x00000000
        /*0030*/ 	.short	0x0000
        /*0032*/ 	.short	0x0000
        /*0034*/ 	.byte	0x00, 0xf5, 0x21, 0x00


	//----- nvinfo : EIATTR_SPARSE_MMA_MASK
	.align		4
.L_36:
        /*0038*/ 	.byte	0x03, 0x50
        /*003a*/ 	.short	0x0000


	//----- nvinfo : EIATTR_MAXREG_COUNT
	.align		4
        /*003c*/ 	.byte	0x03, 0x1b
        /*003e*/ 	.short	0x00ff


	//----- nvinfo : EIATTR_MERCURY_ISA_VERSION
	.align		4
        /*0040*/ 	.byte	0x03, 0x5f
        /*0042*/ 	.short	0x0101


	//----- nvinfo : EIATTR_VRC_CTA_INIT_COUNT
	.align		4
        /*0044*/ 	.byte	0x02, 0x4a
	.zero		1
	.zero		1


	//----- nvinfo : EIATTR_EXIT_INSTR_OFFSETS
	.align		4
        /*0048*/ 	.byte	0x04, 0x1c
        /*004a*/ 	.short	(.L_38 - .L_37)


	//   ....[0]....
.L_37:
        /*004c*/ 	.word	0x00000120


	//----- nvinfo : EIATTR_CBANK_PARAM_SIZE
	.align		4
.L_38:
        /*0050*/ 	.byte	0x03, 0x19
        /*0052*/ 	.short	0x0018


	//----- nvinfo : EIATTR_PARAM_CBANK
	.align		4
        /*0054*/ 	.byte	0x04, 0x0a
        /*0056*/ 	.short	(.L_40 - .L_39)
	.align		4
.L_39:
        /*0058*/ 	.word	index@(.nv.constant0.adder)
        /*005c*/ 	.short	0x0380
        /*005e*/ 	.short	0x0018


	//----- nvinfo : EIATTR_SW_WAR
	.align		4
.L_40:
        /*0060*/ 	.byte	0x04, 0x36
        /*0062*/ 	.short	(.L_42 - .L_41)
.L_41:
        /*0064*/ 	.word	0x00000008
.L_42:


//--------------------- .nv.callgraph             --------------------------
	.section	.nv.callgraph,"",@"SHT_CUDA_CALLGRAPH"
	.align	4
	.sectionentsize	8
	.align		4
        /*0000*/ 	.word	0x00000000
	.align		4
        /*0004*/ 	.word	0xffffffff
	.align		4
        /*0008*/ 	.word	0x00000000
	.align		4
        /*000c*/ 	.word	0xfffffffe
	.align		4
        /*0010*/ 	.word	0x00000000
	.align		4
        /*0014*/ 	.word	0xfffffffd
	.align		4
        /*0018*/ 	.word	0x00000000
	.align		4
        /*001c*/ 	.word	0xfffffffc


//--------------------- .nv.constant3             --------------------------
	.section	.nv.constant3,"a",@progbits
	.align	4
.nv.constant3:
	.type		arrSize,@object
	.size		arrSize,(.L_0 - arrSize)
arrSize:
	.zero		4
.L_0:


//--------------------- .text.blank               --------------------------
	.section	.text.blank,"ax",@progbits
	.align	128
        .global         blank
        .type           blank,@function
        .size           blank,(.L_x_2 - blank)
        .other          blank,@"STO_CUDA_ENTRY STV_DEFAULT"
blank:
.text.blank:
[----:B------:R-:W-:Y:S08]  /*0000*/  LDC R1, c[0x0][0x37c] ;  /* 0x0000df00ff017b82 */ /* 0x000ff00000000800 */
[----:B------:R-:W0:Y:S01]  /*0010*/  LDC.64 R2, c[0x0][0x388] ;  /* 0x0000e200ff027b82 */ /* 0x000e220000000a00 */
[----:B------:R-:W0:Y:S01]  /*0020*/  LDCU.64 UR6, c[0x0][0x358] ;  /* 0x00006b00ff0677ac */ /* 0x000e220008000a00 */
[----:B------:R-:W1:Y:S01]  /*0030*/  S2R R5, SR_TID.X ;  /* 0x0000000000057919 */ /* 0x000e620000002100 */
[----:B------:R-:W2:Y:S05]  /*0040*/  LDCU.64 UR4, c[0x0][0x390] ;  /* 0x00007200ff0477ac */ /* 0x000eaa0008000a00 */
[----:B------:R-:W1:Y:S01]  /*0050*/  S2UR UR8, SR_CTAID.X ;  /* 0x00000000000879c3 */ /* 0x000e620000002500 */
[----:B------:R-:W3:Y:S01]  /*0060*/  LDCU.64 UR10, c[0x0][0x380] ;  /* 0x00007000ff0a77ac */ /* 0x000ee20008000a00 */
[----:B0-----:R-:W4:Y:S06]  /*0070*/  LDG.E.U8 R7, desc[UR6][R2.64] ;  /* 0x0000000602077981 */ /* 0x001f2c000c1e1100 */
[----:B------:R-:W1:Y:S01]  /*0080*/  LDC R0, c[0x0][0x360] ;  /* 0x0000d800ff007b82 */ /* 0x000e620000000800 */
[----:B--2---:R-:W-:Y:S01]  /*0090*/  UIMAD UR4, UR5, UR4, -0x1 ;  /* 0xffffffff050474a4 */ /* 0x004fe2000f8e0204 */
[----:B-1----:R-:W-:-:S05]  /*00a0*/  IMAD R0, R0, UR8, R5 ;  /* 0x0000000800007c24 */ /* 0x002fca000f8e0205 */
[----:B------:R-:W-:-:S05]  /*00b0*/  VIMNMX R0, PT, PT, R0, UR4, PT ;  /* 0x0000000400007c48 */ /* 0x000fca000bfe0100 */
[----:B------:R-:W-:-:S05]  /*00c0*/  IMAD.SHL.U32 R0, R0, 0x4, RZ ;  /* 0x0000000400007824 */ /* 0x000fca00078e00ff */
[----:B---3--:R-:W-:-:S04]  /*00d0*/  IADD3 R4, P0, PT, R0, UR10, RZ ;  /* 0x0000000a00047c10 */ /* 0x008fc8000ff1e0ff */
[----:B------:R-:W-:-:S05]  /*00e0*/  LEA.HI.X.SX32 R5, R0, UR11, 0x1, P0 ;  /* 0x0000000b00057c11 */ /* 0x000fca00080f0eff */
[----:B----4-:R-:W-:Y:S04]  /*00f0*/  STG.E.U8 desc[UR6][R4.64], R7 ;  /* 0x0000000704007986 */ /* 0x010fe8000c101106 */
[----:B------:R-:W2:Y:S04]  /*0100*/  LDG.E.U8 R9, desc[UR6][R2.64+0x1] ;  /* 0x0000010602097981 */ /* 0x000ea8000c1e1100 */
[----:B--2---:R-:W-:Y:S04]  /*0110*/  STG.E.U8 desc[UR6][R4.64+0x1], R9 ;  /* 0x0000010904007986 */ /* 0x004fe8000c101106 */
[----:B------:R-:W2:Y:S04]  /*0120*/  LDG.E.U8 R11, desc[UR6][R2.64+0x2] ;  /* 0x00000206020b7981 */ /* 0x000ea8000c1e1100 */
[----:B--2---:R-:W-:Y:S04]  /*0130*/  STG.E.U8 desc[UR6][R4.64+0x2], R11 ;  /* 0x0000020b04007986 */ /* 0x004fe8000c101106 */
[----:B------:R-:W2:Y:S04]  /*0140*/  LDG.E.U8 R13, desc[UR6][R2.64+0x3] ;  /* 0x00000306020d7981 */ /* 0x000ea8000c1e1100 */
[----:B--2---:R-:W-:Y:S01]  /*0150*/  STG.E.U8 desc[UR6][R4.64+0x3], R13 ;  /* 0x0000030d04007986 */ /* 0x004fe2000c101106 */
[----:B------:R-:W-:Y:S05]  /*0160*/  EXIT ;  /* 0x000000000000794d */ /* 0x000fea0003800000 */
.L_x_0:
[----:B------:R-:W-:-:S00]  /*0170*/  BRA `(.L_x_0) ;  /* 0xfffffffc00fc7947 */ /* 0x000fc0000383ffff */
[----:B------:R-:W-:-:S00]  /*0180*/  NOP ;  /* 0x0000000000007918 */ /* 0x000fc00000000000 */
[----:B------:R-:W-:-:S00]  /*0190*/  NOP ;  /* 0x0000000000007918 */ /* 0x000fc00000000000 */
[----:B------:R-:W-:-:S00]  /*01a0*/  NOP ;  /* 0x0000000000007918 */ /* 0x000fc00000000000 */
[----:B------:R-:W-:-:S00]  /*01b0*/  NOP ;  /* 0x0000000000007918 */ /* 0x000fc00000000000 */
[----:B------:R-:W-:-:S00]  /*01c0*/  NOP ;  /* 0x0000000000007918 */ /* 0x000fc00000000000 */
[----:B------:R-:W-:-:S00]  /*01d0*/  NOP ;  /* 0x0000000000007918 */ /* 0x000fc00000000000 */
[----:B------:R-:W-:-:S00]  /*01e0*/  NOP ;  /* 0x0000000000007918 */ /* 0x000fc00000000000 */
[----:B------:R-:W-:-:S00]  /*01f0*/  NOP ;  /* 0x0000000000007918 */ /* 0x000fc00000000000 */
.L_x_2:


//--------------------- .text.adder               --------------------------
	.section	.text.adder,"ax",@progbits
	.align	128
        .global         adder
        .type           adder,@function
        .size           adder,(.L_x_3 - adder)
        .other          adder,@"STO_CUDA_ENTRY STV_DEFAULT"
adder:
.text.adder:
[----:B------:R-:W-:Y:S01]  /*0000*/  LDC R1, c[0x0][0x37c] ;  /* 0x0000df00ff017b82 */ /* 0x000fe20000000800 */
[----:B------:R-:W0:Y:S07]  /*0010*/  S2R R7, SR_TID.X ;  /* 0x0000000000077919 */ /* 0x000e2e0000002100 */
[----:B------:R-:W0:Y:S01]  /*0020*/  S2UR UR6, SR_CTAID.X ;  /* 0x00000000000679c3 */ /* 0x000e220000002500 */
[----:B------:R-:W1:Y:S07]  /*0030*/  LDCU.64 UR4, c[0x0][0x358] ;  /* 0x00006b00ff0477ac */ /* 0x000e6e0008000a00 */
[----:B------:R-:W0:Y:S08]  /*0040*/  LDC R0, c[0x0][0x360] ;  /* 0x0000d800ff007b82 */ /* 0x000e300000000800 */
[----:B------:R-:W2:Y:S08]  /*0050*/  LDC R9, c[0x3][RZ] ;  /* 0x00c00000ff097b82 */ /* 0x000eb00000000800 */
[----:B------:R-:W3:Y:S08]  /*0060*/  LDC.64 R2, c[0x0][0x380] ;  /* 0x0000e000ff027b82 */ /* 0x000ef00000000a00 */
[----:B------:R-:W4:Y:S01]  /*0070*/  LDC.64 R4, c[0x0][0x388] ;  /* 0x0000e200ff047b82 */ /* 0x000f220000000a00 */
[----:B0-----:R-:W-:-:S05]  /*0080*/  IMAD R0, R0, UR6, R7 ;  /* 0x0000000600007c24 */ /* 0x001fca000f8e0207 */
[----:B--2---:R-:W-:Y:S02]  /*0090*/  VIADDMNMX R9, R9, 0xffffffff, R0, PT ;  /* 0xffffffff09097846 */ /* 0x004fe40003800100 */
[----:B------:R-:W0:Y:S03]  /*00a0*/  LDC.64 R6, c[0x0][0x390] ;  /* 0x0000e400ff067b82 */ /* 0x000e260000000a00 */
[----:B---3--:R-:W-:-:S06]  /*00b0*/  IMAD.WIDE R2, R9, 0x4, R2 ;  /* 0x0000000409027825 */ /* 0x008fcc00078e0202 */
[----:B-1----:R-:W2:Y:S01]  /*00c0*/  LDG.E R2, desc[UR4][R2.64] ;  /* 0x0000000402027981 */ /* 0x002ea2000c1e1900 */
[----:B----4-:R-:W-:-:S06]  /*00d0*/  IMAD.WIDE R4, R9, 0x4, R4 ;  /* 0x0000000409047825 */ /* 0x010fcc00078e0204 */
[----:B------:R-:W2:Y:S01]  /*00e0*/  LDG.E R5, desc[UR4][R4.64] ;  /* 0x0000000404057981 */ /* 0x000ea2000c1e1900 */
[----:B0-----:R-:W-:Y:S01]  /*00f0*/  IMAD.WIDE R6, R9, 0x4, R6 ;  /* 0x0000000409067825 */ /* 0x001fe200078e0206 */
[----:B--2---:R-:W-:-:S05]  /*0100*/  IADD3 R9, PT, PT, R2, R5, RZ ;  /* 0x0000000502097210 */ /* 0x004fca0007ffe0ff */
[----:B------:R-:W-:Y:S01]  /*0110*/  STG.E desc[UR4][R6.64], R9 ;  /* 0x0000000906007986 */ /* 0x000fe2000c101904 */
[----:B------:R-:W-:Y:S05]  /*0120*/  EXIT ;  /* 0x000000000000794d */ /* 0x000fea0003800000 */
.L_x_1:
        /* <DEDUP_REMOVED lines=13> */
.L_x_3:


//--------------------- .nv.shared.reserved.0     --------------------------
	.section	.nv.shared.reserved.0,"aw",@nobits
	.weak		__nv_reservedSMEM_offset_0_alias
	.size		__nv_reservedSMEM_offset_0_alias, 0, 64
	.other		__nv_reservedSMEM_offset_0_alias,@"STO_CUDA_RESERVED_SHARED STV_DEFAULT"
__nv_reservedSMEM_offset_0_alias:
	.zero		0
	.zero		64


//--------------------- .nv.constant0.blank       --------------------------
	.section	.nv.constant0.blank,"a",@progbits
	.sectionflags	@""
	.align	4
.nv.constant0.blank:
	.zero		920


//--------------------- .nv.constant0.adder       --------------------------
	.section	.nv.constant0.adder,"a",@progbits
	.sectionflags	@""
	.align	4
.nv.constant0.adder:
	.zero		920


//--------------------- SYMBOLS --------------------------

	.type		.nv.reservedSmem.offset0,@object
	.size		.nv.reservedSmem.offset0,0x4
